//
// Generated by NVIDIA NVVM Compiler
//
// Compiler Build ID: CL-36424714
// Cuda compilation tools, release 13.0, V13.0.88
// Based on NVVM 20.0.0
//

.version 9.0
.target sm_100
.address_size 64

	// .globl	_Z12MatMulKernel6MatrixS_S_
.extern .func  (.param .b32 func_retval0) vprintf
(
	.param .b64 vprintf_param_0,
	.param .b64 vprintf_param_1
)
;
.global .align 1 .b8 $str[18] = {37, 117, 32, 37, 117, 32, 37, 117, 32, 37, 117, 32, 37, 117, 32, 37, 117};

.visible .entry _Z12MatMulKernel6MatrixS_S_(
	.param .align 8 .b8 _Z12MatMulKernel6MatrixS_S__param_0[16],
	.param .align 8 .b8 _Z12MatMulKernel6MatrixS_S__param_1[16],
	.param .align 8 .b8 _Z12MatMulKernel6MatrixS_S__param_2[16]
)
{
	.local .align 8 .b8 	__local_depot0[24];
	.reg .b64 	%SP;
	.reg .b64 	%SPL;
	.reg .pred 	%p<10>;
	.reg .b32 	%r<44>;
	.reg .b32 	%f<68>;
	.reg .b64 	%rd<57>;

	mov.u64 	%SPL, __local_depot0;
	cvta.local.u64 	%SP, %SPL;
	ld.param.u64 	%rd6, [_Z12MatMulKernel6MatrixS_S__param_2+8];
	ld.param.u32 	%r2, [_Z12MatMulKernel6MatrixS_S__param_1+4];
	ld.param.u32 	%r1, [_Z12MatMulKernel6MatrixS_S__param_0+4];
	ld.param.u64 	%rd7, [_Z12MatMulKernel6MatrixS_S__param_1+8];
	ld.param.u64 	%rd8, [_Z12MatMulKernel6MatrixS_S__param_0+8];
	ld.param.v2.u32 	{%r26, %r27}, [_Z12MatMulKernel6MatrixS_S__param_2];
	cvta.to.global.u64 	%rd1, %rd8;
	cvta.to.global.u64 	%rd2, %rd7;
	mov.u32 	%r3, %ctaid.y;
	mov.u32 	%r4, %ntid.y;
	mov.u32 	%r5, %tid.y;
	mad.lo.s32 	%r6, %r3, %r4, %r5;
	mov.u32 	%r7, %ctaid.x;
	mov.u32 	%r8, %ntid.x;
	mov.u32 	%r9, %tid.x;
	mad.lo.s32 	%r10, %r7, %r8, %r9;
	setp.lt.s32 	%p1, %r1, 1;
	mov.f32 	%f67, 0f00000000;
	@%p1 bra 	$L__BB0_12;
	mul.lo.s32 	%r11, %r1, %r6;
	and.b32  	%r12, %r1, 7;
	setp.lt.u32 	%p2, %r1, 8;
	mov.f32 	%f67, 0f00000000;
	mov.b32 	%r42, 0;
	@%p2 bra 	$L__BB0_4;
	and.b32  	%r42, %r1, 2147483640;
	neg.s32 	%r40, %r42;
	shl.b32 	%r15, %r2, 3;
	mul.wide.u32 	%rd9, %r11, 4;
	add.s64 	%rd10, %rd9, %rd1;
	add.s64 	%rd56, %rd10, 16;
	mov.f32 	%f67, 0f00000000;
	mul.wide.s32 	%rd13, %r2, 4;
	mov.u32 	%r39, %r10;
$L__BB0_3:
	.pragma "nounroll";
	ld.global.f32 	%f17, [%rd56+-16];
	mul.wide.s32 	%rd11, %r39, 4;
	add.s64 	%rd12, %rd2, %rd11;
	ld.global.f32 	%f18, [%rd12];
	fma.rn.f32 	%f19, %f17, %f18, %f67;
	ld.global.f32 	%f20, [%rd56+-12];
	add.s64 	%rd14, %rd12, %rd13;
	ld.global.f32 	%f21, [%rd14];
	fma.rn.f32 	%f22, %f20, %f21, %f19;
	ld.global.f32 	%f23, [%rd56+-8];
	add.s64 	%rd15, %rd14, %rd13;
	ld.global.f32 	%f24, [%rd15];
	fma.rn.f32 	%f25, %f23, %f24, %f22;
	ld.global.f32 	%f26, [%rd56+-4];
	add.s64 	%rd16, %rd15, %rd13;
	ld.global.f32 	%f27, [%rd16];
	fma.rn.f32 	%f28, %f26, %f27, %f25;
	ld.global.f32 	%f29, [%rd56];
	add.s64 	%rd17, %rd16, %rd13;
	ld.global.f32 	%f30, [%rd17];
	fma.rn.f32 	%f31, %f29, %f30, %f28;
	ld.global.f32 	%f32, [%rd56+4];
	add.s64 	%rd18, %rd17, %rd13;
	ld.global.f32 	%f33, [%rd18];
	fma.rn.f32 	%f34, %f32, %f33, %f31;
	ld.global.f32 	%f35, [%rd56+8];
	add.s64 	%rd19, %rd18, %rd13;
	ld.global.f32 	%f36, [%rd19];
	fma.rn.f32 	%f37, %f35, %f36, %f34;
	ld.global.f32 	%f38, [%rd56+12];
	add.s64 	%rd20, %rd19, %rd13;
	ld.global.f32 	%f39, [%rd20];
	fma.rn.f32 	%f67, %f38, %f39, %f37;
	add.s32 	%r40, %r40, 8;
	add.s32 	%r39, %r39, %r15;
	add.s64 	%rd56, %rd56, 32;
	setp.ne.s32 	%p3, %r40, 0;
	@%p3 bra 	$L__BB0_3;
$L__BB0_4:
	setp.eq.s32 	%p4, %r12, 0;
	@%p4 bra 	$L__BB0_12;
	and.b32  	%r21, %r1, 3;
	setp.lt.u32 	%p5, %r12, 4;
	@%p5 bra 	$L__BB0_7;
	add.s32 	%r29, %r42, %r11;
	mul.wide.u32 	%rd21, %r29, 4;
	add.s64 	%rd22, %rd1, %rd21;
	ld.global.f32 	%f41, [%rd22];
	mad.lo.s32 	%r30, %r42, %r2, %r10;
	mul.wide.s32 	%rd23, %r30, 4;
	add.s64 	%rd24, %rd2, %rd23;
	ld.global.f32 	%f42, [%rd24];
	fma.rn.f32 	%f43, %f41, %f42, %f67;
	cvt.u64.u32 	%rd25, %r11;
	cvt.u64.u32 	%rd26, %r42;
	add.s64 	%rd27, %rd26, %rd25;
	shl.b64 	%rd28, %rd27, 2;
	add.s64 	%rd29, %rd1, %rd28;
	ld.global.f32 	%f44, [%rd29+4];
	mul.wide.s32 	%rd30, %r2, 4;
	add.s64 	%rd31, %rd24, %rd30;
	ld.global.f32 	%f45, [%rd31];
	fma.rn.f32 	%f46, %f44, %f45, %f43;
	ld.global.f32 	%f47, [%rd29+8];
	add.s64 	%rd32, %rd31, %rd30;
	ld.global.f32 	%f48, [%rd32];
	fma.rn.f32 	%f49, %f47, %f48, %f46;
	ld.global.f32 	%f50, [%rd29+12];
	add.s64 	%rd33, %rd32, %rd30;
	ld.global.f32 	%f51, [%rd33];
	fma.rn.f32 	%f67, %f50, %f51, %f49;
	add.s32 	%r42, %r42, 4;
$L__BB0_7:
	setp.eq.s32 	%p6, %r21, 0;
	@%p6 bra 	$L__BB0_12;
	setp.eq.s32 	%p7, %r21, 1;
	@%p7 bra 	$L__BB0_10;
	add.s32 	%r31, %r42, %r11;
	mul.wide.u32 	%rd34, %r31, 4;
	add.s64 	%rd35, %rd1, %rd34;
	ld.global.f32 	%f53, [%rd35];
	mad.lo.s32 	%r32, %r42, %r2, %r10;
	mul.wide.s32 	%rd36, %r32, 4;
	add.s64 	%rd37, %rd2, %rd36;
	ld.global.f32 	%f54, [%rd37];
	fma.rn.f32 	%f55, %f53, %f54, %f67;
	cvt.u64.u32 	%rd38, %r11;
	cvt.u64.u32 	%rd39, %r42;
	add.s64 	%rd40, %rd39, %rd38;
	shl.b64 	%rd41, %rd40, 2;
	add.s64 	%rd42, %rd1, %rd41;
	ld.global.f32 	%f56, [%rd42+4];
	mul.wide.s32 	%rd43, %r2, 4;
	add.s64 	%rd44, %rd37, %rd43;
	ld.global.f32 	%f57, [%rd44];
	fma.rn.f32 	%f67, %f56, %f57, %f55;
	add.s32 	%r42, %r42, 2;
$L__BB0_10:
	and.b32  	%r33, %r1, 1;
	setp.eq.b32 	%p8, %r33, 1;
	not.pred 	%p9, %p8;
	@%p9 bra 	$L__BB0_12;
	add.s32 	%r34, %r42, %r11;
	mul.wide.u32 	%rd45, %r34, 4;
	add.s64 	%rd46, %rd1, %rd45;
	ld.global.f32 	%f58, [%rd46];
	mad.lo.s32 	%r35, %r42, %r2, %r10;
	mul.wide.s32 	%rd47, %r35, 4;
	add.s64 	%rd48, %rd2, %rd47;
	ld.global.f32 	%f59, [%rd48];
	fma.rn.f32 	%f67, %f58, %f59, %f67;
$L__BB0_12:
	cvta.to.global.u64 	%rd49, %rd6;
	add.u64 	%rd50, %SP, 0;
	add.u64 	%rd51, %SPL, 0;
	mad.lo.s32 	%r36, %r27, %r6, %r10;
	mul.wide.s32 	%rd52, %r36, 4;
	add.s64 	%rd53, %rd49, %rd52;
	st.global.f32 	[%rd53], %f67;
	st.local.v2.u32 	[%rd51], {%r8, %r4};
	st.local.v2.u32 	[%rd51+8], {%r7, %r3};
	st.local.v2.u32 	[%rd51+16], {%r9, %r5};
	mov.u64 	%rd54, $str;
	cvta.global.u64 	%rd55, %rd54;
	{ // callseq 0, 0
	.param .b64 param0;
	st.param.b64 	[param0], %rd55;
	.param .b64 param1;
	st.param.b64 	[param1], %rd50;
	.param .b32 retval0;
	call.uni (retval0), 
	vprintf, 
	(
	param0, 
	param1
	);
	ld.param.b32 	%r37, [retval0];
	} // callseq 0
	ret;

}


// ===== COMPILED SASS (sm_100) =====

	.target	sm_100

	.elftype	@"ET_EXEC"


//--------------------- .note.nv.tkinfo           --------------------------
	.section	.note.nv.tkinfo,"",@"SHT_NOTE"
	.sectionflags	@"SHF_NOTE_NV_TKINFO"
	.tkinfo
        /*0018*/ 	.word	0x00000002
        /*0030*/ 	.string	""
        /*0030*/ 	.string	"ptxas"
        /*0030*/ 	.string	"Cuda compilation tools, release 13.0, V13.0.88"
        /*0030*/ 	.string	"Build cuda_13.0.r13.0/compiler.36424714_0"
        /*0030*/ 	.string	"-arch sm_100 -m 64 "



//--------------------- .note.nv.cuinfo           --------------------------
	.section	.note.nv.cuinfo,"",@"SHT_NOTE"
	.sectionflags	@"SHF_NOTE_NV_CUINFO"
        /*0018*/ 	.short	0x0002
        /*001a*/ 	.short	0x0064
        /*001c*/ 	.short	0x0082
	.zero		2


//--------------------- .nv.info                  --------------------------
	.section	.nv.info,"",@"SHT_CUDA_INFO"
	.align	4


	//----- nvinfo : EIATTR_REGCOUNT
	.align		4
        /*0000*/ 	.byte	0x04, 0x2f
        /*0002*/ 	.short	(.L_2 - .L_1)
	.align		4
.L_1:
        /*0004*/ 	.word	index@(_Z12MatMulKernel6MatrixS_S_)
        /*0008*/ 	.word	0x00000020


	//----- nvinfo : EIATTR_FRAME_SIZE
	.align		4
.L_2:
        /*000c*/ 	.byte	0x04, 0x11
        /*000e*/ 	.short	(.L_4 - .L_3)
	.align		4
.L_3:
        /*0010*/ 	.word	index@(_Z12MatMulKernel6MatrixS_S_)
        /*0014*/ 	.word	0x00000018


	//----- nvinfo : EIATTR_MIN_STACK_SIZE
	.align		4
.L_4:
        /*0018*/ 	.byte	0x04, 0x12
        /*001a*/ 	.short	(.L_6 - .L_5)
	.align		4
.L_5:
        /*001c*/ 	.word	index@(_Z12MatMulKernel6MatrixS_S_)
        /*0020*/ 	.word	0x00000018
.L_6:


//--------------------- .nv.compat                --------------------------
	.section	.nv.compat,"",@"SHT_CUDA_COMPAT_INFO"
	.align	4
        /*0000*/ 	.byte	0x02, 0x09, 0x00, 0x00, 0x02, 0x02, 0x01, 0x00, 0x02, 0x05, 0x05, 0x00, 0x03, 0x07, 0x01, 0x01
        /*0010*/ 	.byte	0x02, 0x03, 0x00, 0x00, 0x02, 0x06, 0x01, 0x00, 0x04, 0x0b, 0x08, 0x00, 0x09, 0x00, 0x00, 0x00
        /*0020*/ 	.byte	0x00, 0x00, 0x00, 0x00


//--------------------- .nv.info._Z12MatMulKernel6MatrixS_S_ --------------------------
	.section	.nv.info._Z12MatMulKernel6MatrixS_S_,"",@"SHT_CUDA_INFO"
	.sectionflags	@""
	.align	4


	//----- nvinfo : EIATTR_CUDA_API_VERSION
	.align		4
        /*0000*/ 	.byte	0x04, 0x37
        /*0002*/ 	.short	(.L_8 - .L_7)
.L_7:
        /*0004*/ 	.word	0x00000082


	//----- nvinfo : EIATTR_KPARAM_INFO
	.align		4
.L_8:
        /*0008*/ 	.byte	0x04, 0x17
        /*000a*/ 	.short	(.L_10 - .L_9)
.L_9:
        /*000c*/ 	.word	0x00000000
        /*0010*/ 	.short	0x0002
        /*0012*/ 	.short	0x0020
        /*0014*/ 	.byte	0x00, 0xf0, 0x41, 0x00


	//----- nvinfo : EIATTR_KPARAM_INFO
	.align		4
.L_10:
        /*0018*/ 	.byte	0x04, 0x17
        /*001a*/ 	.short	(.L_12 - .L_11)
.L_11:
        /*001c*/ 	.word	0x00000000
        /*0020*/ 	.short	0x0001
        /*0022*/ 	.short	0x0010
        /*0024*/ 	.byte	0x00, 0xf0, 0x41, 0x00


	//----- nvinfo : EIATTR_KPARAM_INFO
	.align		4
.L_12:
        /*0028*/ 	.byte	0x04, 0x17
        /*002a*/ 	.short	(.L_14 - .L_13)
.L_13:
        /*002c*/ 	.word	0x00000000
        /*0030*/ 	.short	0x0000
        /*0032*/ 	.short	0x0000
        /*0034*/ 	.byte	0x00, 0xf0, 0x41, 0x00


	//----- nvinfo : EIATTR_SPARSE_MMA_MASK
	.align		4
.L_14:
        /*0038*/ 	.byte	0x03, 0x50
        /*003a*/ 	.short	0x0000


	//----- nvinfo : EIATTR_MAXREG_COUNT
	.align		4
        /*003c*/ 	.byte	0x03, 0x1b
        /*003e*/ 	.short	0x00ff


	//----- nvinfo : EIATTR_EXTERNS
	.align		4
        /*0040*/ 	.byte	0x04, 0x0f
        /*0042*/ 	.short	(.L_16 - .L_15)


	//   ....[0]....
	.align		4
.L_15:
        /*0044*/ 	.word	index@(vprintf)


	//----- nvinfo : EIATTR_MERCURY_ISA_VERSION
	.align		4
.L_16:
        /*0048*/ 	.byte	0x03, 0x5f
        /*004a*/ 	.short	0x0101


	//----- nvinfo : EIATTR_VRC_CTA_INIT_COUNT
	.align		4
        /*004c*/ 	.byte	0x02, 0x4a
	.zero		1
	.zero		1


	//----- nvinfo : EIATTR_SYSCALL_OFFSETS
	.align		4
        /*0050*/ 	.byte	0x04, 0x46
        /*0052*/ 	.short	(.L_18 - .L_17)


	//   ....[0]....
.L_17:
        /*0054*/ 	.word	0x000009f0


	//----- nvinfo : EIATTR_EXIT_INSTR_OFFSETS
	.align		4
.L_18:
        /*0058*/ 	.byte	0x04, 0x1c
        /*005a*/ 	.short	(.L_20 - .L_19)


	//   ....[0]....
.L_19:
        /*005c*/ 	.word	0x00000a00


	//----- nvinfo : EIATTR_CBANK_PARAM_SIZE
	.align		4
.L_20:
        /*0060*/ 	.byte	0x03, 0x19
        /*0062*/ 	.short	0x0030


	//----- nvinfo : EIATTR_PARAM_CBANK
	.align		4
        /*0064*/ 	.byte	0x04, 0x0a
        /*0066*/ 	.short	(.L_22 - .L_21)
	.align		4
.L_21:
        /*0068*/ 	.word	index@(.nv.constant0._Z12MatMulKernel6MatrixS_S_)
        /*006c*/ 	.short	0x0380
        /*006e*/ 	.short	0x0030


	//----- nvinfo : EIATTR_SW_WAR
	.align		4
.L_22:
        /*0070*/ 	.byte	0x04, 0x36
        /*0072*/ 	.short	(.L_24 - .L_23)
.L_23:
        /*0074*/ 	.word	0x00000008
.L_24:


//--------------------- .nv.callgraph             --------------------------
	.section	.nv.callgraph,"",@"SHT_CUDA_CALLGRAPH"
	.align	4
	.sectionentsize	8
	.align		4
        /*0000*/ 	.word	0x00000000
	.align		4
        /*0004*/ 	.word	0xffffffff
	.align		4
        /*0008*/ 	.word	index@(_Z12MatMulKernel6MatrixS_S_)
	.align		4
        /*000c*/ 	.word	index@(vprintf)
	.align		4
        /*0010*/ 	.word	0x00000000
	.align		4
        /*0014*/ 	.word	0xfffffffe
	.align		4
        /*0018*/ 	.word	0x00000000
	.align		4
        /*001c*/ 	.word	0xfffffffd
	.align		4
        /*0020*/ 	.word	0x00000000
	.align		4
        /*0024*/ 	.word	0xfffffffc


//--------------------- .nv.constant4             --------------------------
	.section	.nv.constant4,"a",@progbits
	.align	8
	.align		8
.nv.constant4:
        /*0000*/ 	.dword	vprintf
	.align		8
        /*0008*/ 	.dword	$str


//--------------------- .text._Z12MatMulKernel6MatrixS_S_ --------------------------
	.section	.text._Z12MatMulKernel6MatrixS_S_,"ax",@progbits
	.align	128
        .global         _Z12MatMulKernel6MatrixS_S_
        .type           _Z12MatMulKernel6MatrixS_S_,@function
        .size           _Z12MatMulKernel6MatrixS_S_,(.L_x_7 - _Z12MatMulKernel6MatrixS_S_)
        .other          _Z12MatMulKernel6MatrixS_S_,@"STO_CUDA_ENTRY STV_DEFAULT"
_Z12MatMulKernel6MatrixS_S_:
.text._Z12MatMulKernel6MatrixS_S_:
[----:B------:R-:W0:Y:S01]  /*0000*/  LDC R1, c[0x0][0x37c] ;  /* 0x0000df00ff017b82 */ /* 0x000e220000000800 */
[----:B------:R-:W1:Y:S01]  /*0010*/  S2R R11, SR_CTAID.Y ;  /* 0x00000000000b7919 */ /* 0x000e620000002600 */
[----:B------:R-:W2:Y:S01]  /*0020*/  LDCU UR5, c[0x0][0x384] ;  /* 0x00007080ff0577ac */ /* 0x000ea20008000800 */
[----:B0-----:R-:W-:Y:S01]  /*0030*/  IADD3 R1, PT, PT, R1, -0x18, RZ ;  /* 0xffffffe801017810 */ /* 0x001fe20007ffe0ff */
[----:B------:R-:W-:Y:S01]  /*0040*/  HFMA2 R0, -RZ, RZ, 0, 0 ;  /* 0x00000000ff007431 */ /* 0x000fe200000001ff */
[----:B------:R-:W1:Y:S01]  /*0050*/  S2R R9, SR_TID.Y ;  /* 0x0000000000097919 */ /* 0x000e620000002200 */
[----:B------:R-:W0:Y:S02]  /*0060*/  LDCU UR6, c[0x0][0x2fc] ;  /* 0x00005f80ff0677ac */ /* 0x000e240008000800 */
[----:B------:R-:W1:Y:S01]  /*0070*/  LDC R3, c[0x0][0x364] ;  /* 0x0000d900ff037b82 */ /* 0x000e620000000800 */
[----:B------:R-:W3:Y:S01]  /*0080*/  S2R R10, SR_CTAID.X ;  /* 0x00000000000a7919 */ /* 0x000ee20000002500 */
[----:B------:R-:W4:Y:S01]  /*0090*/  LDCU UR4, c[0x0][0x2f8] ;  /* 0x00005f00ff0477ac */ /* 0x000f220008000800 */
[----:B------:R-:W3:Y:S01]  /*00a0*/  S2R R8, SR_TID.X ;  /* 0x0000000000087919 */ /* 0x000ee20000002100 */
[----:B------:R-:W0:Y:S04]  /*00b0*/  LDCU.64 UR8, c[0x0][0x358] ;  /* 0x00006b00ff0877ac */ /* 0x000e280008000a00 */
[----:B------:R-:W3:Y:S01]  /*00c0*/  LDC R2, c[0x0][0x360] ;  /* 0x0000d800ff027b82 */ /* 0x000ee20000000800 */
[----:B--2---:R-:W-:Y:S01]  /*00d0*/  UISETP.GE.AND UP0, UPT, UR5, 0x1, UPT ;  /* 0x000000010500788c */ /* 0x004fe2000bf06270 */
[----:B----4-:R-:W-:-:S04]  /*00e0*/  IADD3 R6, P0, PT, R1, UR4, RZ ;  /* 0x0000000401067c10 */ /* 0x010fc8000ff1e0ff */
[----:B0-----:R-:W-:Y:S01]  /*00f0*/  IADD3.X R7, PT, PT, RZ, UR6, RZ, P0, !PT ;  /* 0x00000006ff077c10 */ /* 0x001fe200087fe4ff */
[----:B-1----:R-:W-:Y:S02]  /*0100*/  IMAD R20, R11, R3, R9 ;  /* 0x000000030b147224 */ /* 0x002fe400078e0209 */
[----:B---3--:R-:W-:Y:S01]  /*0110*/  IMAD R21, R10, R2, R8 ;  /* 0x000000020a157224 */ /* 0x008fe200078e0208 */
[----:B------:R-:W-:Y:S06]  /*0120*/  BRA.U !UP0, `(.L_x_0) ;  /* 0x0000000508f87547 */ /* 0x000fec000b800000 */
[----:B------:R-:W-:Y:S02]  /*0130*/  UISETP.GE.U32.AND UP1, UPT, UR5, 0x8, UPT ;  /* 0x000000080500788c */ /* 0x000fe4000bf26070 */
[----:B------:R-:W-:Y:S01]  /*0140*/  IMAD R22, R20, UR5, RZ ;  /* 0x0000000514167c24 */ /* 0x000fe2000f8e02ff */
[----:B------:R-:W-:Y:S01]  /*0150*/  ULOP3.LUT UR6, UR5, 0x7, URZ, 0xc0, !UPT ;  /* 0x0000000705067892 */ /* 0x000fe2000f8ec0ff */
[----:B------:R-:W-:Y:S01]  /*0160*/  MOV R0, RZ ;  /* 0x000000ff00007202 */ /* 0x000fe20000000f00 */
[----:B------:R-:W-:Y:S02]  /*0170*/  UMOV UR4, URZ ;  /* 0x000000ff00047c82 */ /* 0x000fe40008000000 */
[----:B------:R-:W-:Y:S02]  /*0180*/  UISETP.NE.AND UP0, UPT, UR6, URZ, UPT ;  /* 0x000000ff0600728c */ /* 0x000fe4000bf05270 */
[----:B------:R-:W-:Y:S09]  /*0190*/  BRA.U !UP1, `(.L_x_1) ;  /* 0x0000000109c87547 */ /* 0x000ff2000b800000 */
[----:B------:R-:W0:Y:S01]  /*01a0*/  LDC.64 R4, c[0x0][0x388] ;  /* 0x0000e200ff047b82 */ /* 0x000e220000000a00 */
[----:B------:R-:W-:Y:S01]  /*01b0*/  ULOP3.LUT UR4, UR5, 0x7ffffff8, URZ, 0xc0, !UPT ;  /* 0x7ffffff805047892 */ /* 0x000fe2000f8ec0ff */
[----:B------:R-:W-:Y:S02]  /*01c0*/  MOV R0, RZ ;  /* 0x000000ff00007202 */ /* 0x000fe40000000f00 */
[----:B------:R-:W-:Y:S01]  /*01d0*/  MOV R23, R21 ;  /* 0x0000001500177202 */ /* 0x000fe20000000f00 */
[----:B------:R-:W-:Y:S01]  /*01e0*/  UIADD3 UR7, UPT, UPT, -UR4, URZ, URZ ;  /* 0x000000ff04077290 */ /* 0x000fe2000fffe1ff */
[----:B0-----:R-:W-:-:S03]  /*01f0*/  IMAD.WIDE.U32 R4, R22, 0x4, R4 ;  /* 0x0000000416047825 */ /* 0x001fc600078e0004 */
[----:B------:R-:W-:-:S04]  /*0200*/  IADD3 R4, P0, PT, R4, 0x10, RZ ;  /* 0x0000001004047810 */ /* 0x000fc80007f1e0ff */
[----:B------:R-:W-:-:S09]  /*0210*/  IADD3.X R5, PT, PT, RZ, R5, RZ, P0, !PT ;  /* 0x00000005ff057210 */ /* 0x000fd200007fe4ff */
.L_x_2:
[----:B------:R-:W0:Y:S01]  /*0220*/  LDC.64 R16, c[0x0][0x398] ;  /* 0x0000e600ff107b82 */ /* 0x000e220000000a00 */
[----:B------:R-:W-:Y:S02]  /*0230*/  MOV R12, R4 ;  /* 0x00000004000c7202 */ /* 0x000fe40000000f00 */
[----:B------:R-:W-:-:S05]  /*0240*/  MOV R13, R5 ;  /* 0x00000005000d7202 */ /* 0x000fca0000000f00 */
[----:B------:R-:W1:Y:S01]  /*0250*/  LDC R25, c[0x0][0x394] ;  /* 0x0000e500ff197b82 */ /* 0x000e620000000800 */
[----:B------:R-:W2:Y:S04]  /*0260*/  LDG.E R5, desc[UR8][R12.64+-0x10] ;  /* 0xfffff0080c057981 */ /* 0x000ea8000c1e1900 */
[----:B------:R-:W3:Y:S04]  /*0270*/  LDG.E R24, desc[UR8][R12.64+-0xc] ;  /* 0xfffff4080c187981 */ /* 0x000ee8000c1e1900 */
[----:B------:R-:W4:Y:S01]  /*0280*/  LDG.E R28, desc[UR8][R12.64+-0x8] ;  /* 0xfffff8080c1c7981 */ /* 0x000f22000c1e1900 */
[----:B0-----:R-:W-:-:S05]  /*0290*/  IMAD.WIDE R16, R23, 0x4, R16 ;  /* 0x0000000417107825 */ /* 0x001fca00078e0210 */
[----:B------:R1:W2:Y:S02]  /*02a0*/  LDG.E R4, desc[UR8][R16.64] ;  /* 0x0000000810047981 */ /* 0x0002a4000c1e1900 */
[----:B-1----:R-:W-:-:S05]  /*02b0*/  IMAD.WIDE R16, R25, 0x4, R16 ;  /* 0x0000000419107825 */ /* 0x002fca00078e0210 */
[----:B------:R-:W3:Y:S01]  /*02c0*/  LDG.E R27, desc[UR8][R16.64] ;  /* 0x00000008101b7981 */ /* 0x000ee2000c1e1900 */
[----:B------:R-:W-:-:S05]  /*02d0*/  IMAD.WIDE R18, R25, 0x4, R16 ;  /* 0x0000000419127825 */ /* 0x000fca00078e0210 */
[----:B------:R-:W4:Y:S01]  /*02e0*/  LDG.E R29, desc[UR8][R18.64] ;  /* 0x00000008121d7981 */ /* 0x000f22000c1e1900 */
[----:B------:R-:W-:-:S04]  /*02f0*/  IMAD.WIDE R14, R25, 0x4, R18 ;  /* 0x00000004190e7825 */ /* 0x000fc800078e0212 */
[----:B--2---:R-:W-:Y:S01]  /*0300*/  FFMA R0, R5, R4, R0 ;  /* 0x0000000405007223 */ /* 0x004fe20000000000 */
[C---:B------:R-:W-:Y:S02]  /*0310*/  IMAD.WIDE R4, R25.reuse, 0x4, R14 ;  /* 0x0000000419047825 */ /* 0x040fe400078e020e */
[----:B------:R-:W2:Y:S04]  /*0320*/  LDG.E R14, desc[UR8][R14.64] ;  /* 0x000000080e0e7981 */ /* 0x000ea8000c1e1900 */
[----:B------:R-:W5:Y:S01]  /*0330*/  LDG.E R15, desc[UR8][R12.64+0x8] ;  /* 0x000008080c0f7981 */ /* 0x000f62000c1e1900 */
[----:B---3--:R-:W-:Y:S01]  /*0340*/  FFMA R24, R24, R27, R0 ;  /* 0x0000001b18187223 */ /* 0x008fe20000000000 */
[----:B------:R-:W-:Y:S02]  /*0350*/  IMAD.WIDE R26, R25, 0x4, R4 ;  /* 0x00000004191a7825 */ /* 0x000fe400078e0204 */
[----:B------:R-:W2:Y:S02]  /*0360*/  LDG.E R0, desc[UR8][R12.64+-0x4] ;  /* 0xfffffc080c007981 */ /* 0x000ea4000c1e1900 */
[----:B----4-:R-:W-:-:S02]  /*0370*/  FFMA R29, R28, R29, R24 ;  /* 0x0000001d1c1d7223 */ /* 0x010fc40000000018 */
[----:B------:R-:W3:Y:S01]  /*0380*/  LDG.E R4, desc[UR8][R4.64] ;  /* 0x0000000804047981 */ /* 0x000ee2000c1e1900 */
[----:B------:R-:W-:-:S03]  /*0390*/  IMAD.WIDE R16, R25, 0x4, R26 ;  /* 0x0000000419107825 */ /* 0x000fc600078e021a */
[----:B------:R-:W3:Y:S04]  /*03a0*/  LDG.E R24, desc[UR8][R12.64] ;  /* 0x000000080c187981 */ /* 0x000ee8000c1e1900 */
[----:B------:R-:W4:Y:S01]  /*03b0*/  LDG.E R26, desc[UR8][R26.64] ;  /* 0x000000081a1a7981 */ /* 0x000f22000c1e1900 */
[----:B------:R-:W-:-:S03]  /*03c0*/  IMAD.WIDE R18, R25, 0x4, R16 ;  /* 0x0000000419127825 */ /* 0x000fc600078e0210 */
[----:B------:R-:W4:Y:S04]  /*03d0*/  LDG.E R5, desc[UR8][R12.64+0x4] ;  /* 0x000004080c057981 */ /* 0x000f28000c1e1900 */
[----:B------:R-:W5:Y:S04]  /*03e0*/  LDG.E R28, desc[UR8][R16.64] ;  /* 0x00000008101c7981 */ /* 0x000f68000c1e1900 */
[----:B------:R-:W5:Y:S04]  /*03f0*/  LDG.E R19, desc[UR8][R18.64] ;  /* 0x0000000812137981 */ /* 0x000f68000c1e1900 */
[----:B------:R-:W5:Y:S01]  /*0400*/  LDG.E R16, desc[UR8][R12.64+0xc] ;  /* 0x00000c080c107981 */ /* 0x000f62000c1e1900 */
[----:B------:R-:W-:-:S04]  /*0410*/  UIADD3 UR7, UPT, UPT, UR7, 0x8, URZ ;  /* 0x0000000807077890 */ /* 0x000fc8000fffe0ff */
[----:B------:R-:W-:Y:S01]  /*0420*/  UISETP.NE.AND UP1, UPT, UR7, URZ, UPT ;  /* 0x000000ff0700728c */ /* 0x000fe2000bf25270 */
[----:B------:R-:W-:Y:S01]  /*0430*/  LEA R23, R25, R23, 0x3 ;  /* 0x0000001719177211 */ /* 0x000fe200078e18ff */
[----:B--2---:R-:W-:-:S04]  /*0440*/  FFMA R29, R0, R14, R29 ;  /* 0x0000000e001d7223 */ /* 0x004fc8000000001d */
[----:B---3--:R-:W-:-:S04]  /*0450*/  FFMA R4, R24, R4, R29 ;  /* 0x0000000418047223 */ /* 0x008fc8000000001d */
[----:B----4-:R-:W-:Y:S01]  /*0460*/  FFMA R0, R5, R26, R4 ;  /* 0x0000001a05007223 */ /* 0x010fe20000000004 */
[----:B------:R-:W-:-:S03]  /*0470*/  IADD3 R4, P0, PT, R12, 0x20, RZ ;  /* 0x000000200c047810 */ /* 0x000fc60007f1e0ff */
[----:B-----5:R-:W-:Y:S01]  /*0480*/  FFMA R15, R15, R28, R0 ;  /* 0x0000001c0f0f7223 */ /* 0x020fe20000000000 */
[----:B------:R-:W-:-:S03]  /*0490*/  IADD3.X R5, PT, PT, RZ, R13, RZ, P0, !PT ;  /* 0x0000000dff057210 */ /* 0x000fc600007fe4ff */
[----:B------:R-:W-:Y:S01]  /*04a0*/  FFMA R0, R16, R19, R15 ;  /* 0x0000001310007223 */ /* 0x000fe2000000000f */
[----:B------:R-:W-:Y:S06]  /*04b0*/  BRA.U UP1, `(.L_x_2) ;  /* 0xfffffffd01587547 */ /* 0x000fec000b83ffff */
.L_x_1:
[----:B------:R-:W-:Y:S05]  /*04c0*/  BRA.U !UP0, `(.L_x_0) ;  /* 0x0000000508107547 */ /* 0x000fea000b800000 */
[----:B------:R-:W-:Y:S02]  /*04d0*/  UISETP.GE.U32.AND UP0, UPT, UR6, 0x4, UPT ;  /* 0x000000040600788c */ /* 0x000fe4000bf06070 */
[----:B------:R-:W-:-:S04]  /*04e0*/  ULOP3.LUT UR7, UR5, 0x3, URZ, 0xc0, !UPT ;  /* 0x0000000305077892 */ /* 0x000fc8000f8ec0ff */
[----:B------:R-:W-:-:S03]  /*04f0*/  UISETP.NE.AND UP1, UPT, UR7, URZ, UPT ;  /* 0x000000ff0700728c */ /* 0x000fc6000bf25270 */
[----:B------:R-:W-:Y:S08]  /*0500*/  BRA.U !UP0, `(.L_x_3) ;  /* 0x0000000108707547 */ /* 0x000ff0000b800000 */
[----:B------:R-:W0:Y:S01]  /*0510*/  LDC R17, c[0x0][0x394] ;  /* 0x0000e500ff117b82 */ /* 0x000e220000000800 */
[----:B------:R-:W1:Y:S01]  /*0520*/  LDCU.64 UR10, c[0x0][0x388] ;  /* 0x00007100ff0a77ac */ /* 0x000e620008000a00 */
[C---:B------:R-:W-:Y:S02]  /*0530*/  IADD3 R25, PT, PT, R22.reuse, UR4, RZ ;  /* 0x0000000416197c10 */ /* 0x040fe4000fffe0ff */
[----:B------:R-:W-:-:S04]  /*0540*/  IADD3 R16, P0, PT, R22, UR4, RZ ;  /* 0x0000000416107c10 */ /* 0x000fc8000ff1e0ff */
[----:B------:R-:W2:Y:S08]  /*0550*/  LDC.64 R14, c[0x0][0x398] ;  /* 0x0000e600ff0e7b82 */ /* 0x000eb00000000a00 */
[----:B------:R-:W3:Y:S01]  /*0560*/  LDC.64 R4, c[0x0][0x388] ;  /* 0x0000e200ff047b82 */ /* 0x000ee20000000a00 */
[----:B0-----:R-:W-:-:S04]  /*0570*/  IMAD R13, R17, UR4, R21 ;  /* 0x00000004110d7c24 */ /* 0x001fc8000f8e0215 */
[----:B--2---:R-:W-:-:S04]  /*0580*/  IMAD.WIDE R14, R13, 0x4, R14 ;  /* 0x000000040d0e7825 */ /* 0x004fc800078e020e */
[----:B------:R-:W-:Y:S02]  /*0590*/  IMAD.WIDE R12, R17, 0x4, R14 ;  /* 0x00000004110c7825 */ /* 0x000fe400078e020e */
[----:B------:R-:W2:Y:S02]  /*05a0*/  LDG.E R14, desc[UR8][R14.64] ;  /* 0x000000080e0e7981 */ /* 0x000ea4000c1e1900 */
[----:B---3--:R-:W-:Y:S01]  /*05b0*/  IMAD.WIDE.U32 R24, R25, 0x4, R4 ;  /* 0x0000000419187825 */ /* 0x008fe200078e0004 */
[----:B------:R-:W-:Y:S02]  /*05c0*/  IADD3.X R5, PT, PT, RZ, RZ, RZ, P0, !PT ;  /* 0x000000ffff057210 */ /* 0x000fe400007fe4ff */
[C---:B-1----:R-:W-:Y:S01]  /*05d0*/  LEA R4, P0, R16.reuse, UR10, 0x2 ;  /* 0x0000000a10047c11 */ /* 0x042fe2000f8010ff */
[----:B------:R-:W-:Y:S01]  /*05e0*/  IMAD.WIDE R18, R17, 0x4, R12 ;  /* 0x0000000411127825 */ /* 0x000fe200078e020c */
[----:B------:R-:W2:Y:S02]  /*05f0*/  LDG.E R23, desc[UR8][R24.64] ;  /* 0x0000000818177981 */ /* 0x000ea4000c1e1900 */
[----:B------:R-:W-:-:S02]  /*0600*/  LEA.HI.X R5, R16, UR11, R5, 0x2, P0 ;  /* 0x0000000b10057c11 */ /* 0x000fc400080f1405 */
[----:B------:R-:W3:Y:S01]  /*0610*/  LDG.E R12, desc[UR8][R12.64] ;  /* 0x000000080c0c7981 */ /* 0x000ee2000c1e1900 */
[----:B------:R-:W-:-:S03]  /*0620*/  IMAD.WIDE R16, R17, 0x4, R18 ;  /* 0x0000000411107825 */ /* 0x000fc600078e0212 */
[----:B------:R-:W3:Y:S04]  /*0630*/  LDG.E R26, desc[UR8][R4.64+0x4] ;  /* 0x00000408041a7981 */ /* 0x000ee8000c1e1900 */
[----:B------:R-:W4:Y:S04]  /*0640*/  LDG.E R27, desc[UR8][R18.64] ;  /* 0x00000008121b7981 */ /* 0x000f28000c1e1900 */
[----:B------:R-:W4:Y:S04]  /*0650*/  LDG.E R28, desc[UR8][R4.64+0x8] ;  /* 0x00000808041c7981 */ /* 0x000f28000c1e1900 */
[----:B------:R-:W5:Y:S04]  /*0660*/  LDG.E R29, desc[UR8][R4.64+0xc] ;  /* 0x00000c08041d7981 */ /* 0x000f68000c1e1900 */
[----:B------:R-:W5:Y:S01]  /*0670*/  LDG.E R16, desc[UR8][R16.64] ;  /* 0x0000000810107981 */ /* 0x000f62000c1e1900 */
[----:B------:R-:W-:Y:S01]  /*0680*/  UIADD3 UR4, UPT, UPT, UR4, 0x4, URZ ;  /* 0x0000000404047890 */ /* 0x000fe2000fffe0ff */
[----:B--2---:R-:W-:-:S04]  /*0690*/  FFMA R23, R23, R14, R0 ;  /* 0x0000000e17177223 */ /* 0x004fc80000000000 */
[----:B---3--:R-:W-:-:S04]  /*06a0*/  FFMA R23, R26, R12, R23 ;  /* 0x0000000c1a177223 */ /* 0x008fc80000000017 */
[----:B----4-:R-:W-:-:S04]  /*06b0*/  FFMA R23, R28, R27, R23 ;  /* 0x0000001b1c177223 */ /* 0x010fc80000000017 */
[----:B-----5:R-:W-:-:S07]  /*06c0*/  FFMA R0, R29, R16, R23 ;  /* 0x000000101d007223 */ /* 0x020fce0000000017 */
.L_x_3:
[----:B------:R-:W-:Y:S05]  /*06d0*/  BRA.U !UP1, `(.L_x_0) ;  /* 0x00000001098c7547 */ /* 0x000fea000b800000 */
[----:B------:R-:W-:Y:S02]  /*06e0*/  UISETP.NE.AND UP0, UPT, UR7, 0x1, UPT ;  /* 0x000000010700788c */ /* 0x000fe4000bf05270 */
[----:B------:R-:W-:-:S04]  /*06f0*/  ULOP3.LUT UR5, UR5, 0x1, URZ, 0xc0, !UPT ;  /* 0x0000000105057892 */ /* 0x000fc8000f8ec0ff */
[----:B------:R-:W-:-:S03]  /*0700*/  UISETP.NE.U32.AND UP1, UPT, UR5, 0x1, UPT ;  /* 0x000000010500788c */ /* 0x000fc6000bf25070 */
[----:B------:R-:W-:Y:S08]  /*0710*/  BRA.U !UP0, `(.L_x_4) ;  /* 0x0000000108507547 */ /* 0x000ff0000b800000 */
[----:B------:R-:W0:Y:S01]  /*0720*/  LDC R16, c[0x0][0x394] ;  /* 0x0000e500ff107b82 */ /* 0x000e220000000800 */
[----:B------:R-:W1:Y:S01]  /*0730*/  LDCU.64 UR6, c[0x0][0x388] ;  /* 0x00007100ff0677ac */ /* 0x000e620008000a00 */
[C---:B------:R-:W-:Y:S02]  /*0740*/  IADD3 R13, PT, PT, R22.reuse, UR4, RZ ;  /* 0x00000004160d7c10 */ /* 0x040fe4000fffe0ff */
[----:B------:R-:W-:-:S04]  /*0750*/  IADD3 R18, P0, PT, R22, UR4, RZ ;  /* 0x0000000416127c10 */ /* 0x000fc8000ff1e0ff */
[----:B------:R-:W2:Y:S08]  /*0760*/  LDC.64 R14, c[0x0][0x388] ;  /* 0x0000e200ff0e7b82 */ /* 0x000eb00000000a00 */
[----:B------:R-:W3:Y:S01]  /*0770*/  LDC.64 R4, c[0x0][0x398] ;  /* 0x0000e600ff047b82 */ /* 0x000ee20000000a00 */
[----:B0-----:R-:W-:Y:S02]  /*0780*/  IMAD R17, R16, UR4, R21 ;  /* 0x0000000410117c24 */ /* 0x001fe4000f8e0215 */
[----:B--2---:R-:W-:Y:S01]  /*0790*/  IMAD.WIDE.U32 R14, R13, 0x4, R14 ;  /* 0x000000040d0e7825 */ /* 0x004fe200078e000e */
[----:B------:R-:W-:-:S02]  /*07a0*/  IADD3.X R13, PT, PT, RZ, RZ, RZ, P0, !PT ;  /* 0x000000ffff0d7210 */ /* 0x000fc400007fe4ff */
[----:B-1----:R-:W-:-:S03]  /*07b0*/  LEA R12, P0, R18, UR6, 0x2 ;  /* 0x00000006120c7c11 */ /* 0x002fc6000f8010ff */
[----:B------:R-:W2:Y:S01]  /*07c0*/  LDG.E R15, desc[UR8][R14.64] ;  /* 0x000000080e0f7981 */ /* 0x000ea2000c1e1900 */
[----:B------:R-:W-:Y:S01]  /*07d0*/  LEA.HI.X R13, R18, UR7, R13, 0x2, P0 ;  /* 0x00000007120d7c11 */ /* 0x000fe200080f140d */
[----:B---3--:R-:W-:-:S05]  /*07e0*/  IMAD.WIDE R4, R17, 0x4, R4 ;  /* 0x0000000411047825 */ /* 0x008fca00078e0204 */
[----:B------:R-:W3:Y:S01]  /*07f0*/  LDG.E R13, desc[UR8][R12.64+0x4] ;  /* 0x000004080c0d7981 */ /* 0x000ee2000c1e1900 */
[----:B------:R-:W-:-:S03]  /*0800*/  IMAD.WIDE R16, R16, 0x4, R4 ;  /* 0x0000000410107825 */ /* 0x000fc600078e0204 */
[----:B------:R-:W2:Y:S04]  /*0810*/  LDG.E R4, desc[UR8][R4.64] ;  /* 0x0000000804047981 */ /* 0x000ea8000c1e1900 */
[----:B------:R-:W3:Y:S01]  /*0820*/  LDG.E R16, desc[UR8][R16.64] ;  /* 0x0000000810107981 */ /* 0x000ee2000c1e1900 */
[----:B------:R-:W-:Y:S01]  /*0830*/  UIADD3 UR4, UPT, UPT, UR4, 0x2, URZ ;  /* 0x0000000204047890 */ /* 0x000fe2000fffe0ff */
[----:B--2---:R-:W-:-:S04]  /*0840*/  FFMA R0, R15, R4, R0 ;  /* 0x000000040f007223 */ /* 0x004fc80000000000 */
[----:B---3--:R-:W-:-:S07]  /*0850*/  FFMA R0, R13, R16, R0 ;  /* 0x000000100d007223 */ /* 0x008fce0000000000 */
.L_x_4:
[----:B------:R-:W-:Y:S05]  /*0860*/  BRA.U UP1, `(.L_x_0) ;  /* 0x0000000101287547 */ /* 0x000fea000b800000 */
[----:B------:R-:W0:Y:S01]  /*0870*/  LDC R14, c[0x0][0x394] ;  /* 0x0000e500ff0e7b82 */ /* 0x000e220000000800 */
[----:B------:R-:W-:-:S07]  /*0880*/  IADD3 R15, PT, PT, R22, UR4, RZ ;  /* 0x00000004160f7c10 */ /* 0x000fce000fffe0ff */
[----:B------:R-:W1:Y:S08]  /*0890*/  LDC.64 R12, c[0x0][0x388] ;  /* 0x0000e200ff0c7b82 */ /* 0x000e700000000a00 */
[----:B------:R-:W2:Y:S01]  /*08a0*/  LDC.64 R4, c[0x0][0x398] ;  /* 0x0000e600ff047b82 */ /* 0x000ea20000000a00 */
[----:B0-----:R-:W-:Y:S02]  /*08b0*/  IMAD R17, R14, UR4, R21 ;  /* 0x000000040e117c24 */ /* 0x001fe4000f8e0215 */
[----:B-1----:R-:W-:-:S06]  /*08c0*/  IMAD.WIDE.U32 R12, R15, 0x4, R12 ;  /* 0x000000040f0c7825 */ /* 0x002fcc00078e000c */
[----:B------:R-:W3:Y:S01]  /*08d0*/  LDG.E R13, desc[UR8][R12.64] ;  /* 0x000000080c0d7981 */ /* 0x000ee2000c1e1900 */
[----:B--2---:R-:W-:-:S06]  /*08e0*/  IMAD.WIDE R4, R17, 0x4, R4 ;  /* 0x0000000411047825 */ /* 0x004fcc00078e0204 */
[----:B------:R-:W3:Y:S02]  /*08f0*/  LDG.E R4, desc[UR8][R4.64] ;  /* 0x0000000804047981 */ /* 0x000ee4000c1e1900 */
[----:B---3--:R-:W-:-:S07]  /*0900*/  FFMA R0, R13, R4, R0 ;  /* 0x000000040d007223 */ /* 0x008fce0000000000 */
.L_x_0:
[----:B------:R-:W0:Y:S01]  /*0910*/  LDC.64 R12, c[0x0][0x3a8] ;  /* 0x0000ea00ff0c7b82 */ /* 0x000e220000000a00 */
[----:B------:R-:W1:Y:S01]  /*0920*/  LDCU UR4, c[0x0][0x3a4] ;  /* 0x00007480ff0477ac */ /* 0x000e620008000800 */
[----:B------:R-:W-:Y:S01]  /*0930*/  MOV R14, 0x0 ;  /* 0x00000000000e7802 */ /* 0x000fe20000000f00 */
[----:B------:R2:W-:Y:S04]  /*0940*/  STL.64 [R1], R2 ;  /* 0x0000000201007387 */ /* 0x0005e80000100a00 */
[----:B------:R2:W-:Y:S01]  /*0950*/  STL.64 [R1+0x8], R10 ;  /* 0x0000080a01007387 */ /* 0x0005e20000100a00 */
[----:B------:R-:W3:Y:S03]  /*0960*/  LDC.64 R14, c[0x4][R14] ;  /* 0x010000000e0e7b82 */ /* 0x000ee60000000a00 */
[----:B------:R2:W-:Y:S01]  /*0970*/  STL.64 [R1+0x10], R8 ;  /* 0x0000100801007387 */ /* 0x0005e20000100a00 */
[----:B-1----:R-:W-:Y:S01]  /*0980*/  IMAD R21, R20, UR4, R21 ;  /* 0x0000000414157c24 */ /* 0x002fe2000f8e0215 */
[----:B------:R-:W1:Y:S03]  /*0990*/  LDCU.64 UR4, c[0x4][0x8] ;  /* 0x01000100ff0477ac */ /* 0x000e660008000a00 */
[----:B0-----:R-:W-:-:S05]  /*09a0*/  IMAD.WIDE R12, R21, 0x4, R12 ;  /* 0x00000004150c7825 */ /* 0x001fca00078e020c */
[----:B------:R2:W-:Y:S01]  /*09b0*/  STG.E desc[UR8][R12.64], R0 ;  /* 0x000000000c007986 */ /* 0x0005e2000c101908 */
[----:B-1----:R-:W-:Y:S02]  /*09c0*/  MOV R4, UR4 ;  /* 0x0000000400047c02 */ /* 0x002fe40008000f00 */
[----:B---3--:R-:W-:-:S07]  /*09d0*/  MOV R5, UR5 ;  /* 0x0000000500057c02 */ /* 0x008fce0008000f00 */
[----:B------:R-:W-:-:S07]  /*09e0*/  LEPC R20, `(.L_x_5) ;  /* 0x000000001014794e */ /* 0x000fce0000000000 */
[----:B--2---:R-:W-:Y:S05]  /*09f0*/  CALL.ABS.NOINC R14 ;  /* 0x000000000e007343 */ /* 0x004fea0003c00000 */
.L_x_5:
[----:B------:R-:W-:Y:S05]  /*0a00*/  EXIT ;  /* 0x000000000000794d */ /* 0x000fea0003800000 */
.L_x_6:
[----:B------:R-:W-:-:S00]  /*0a10*/  BRA `(.L_x_6) ;  /* 0xfffffffc00fc7947 */ /* 0x000fc0000383ffff */
[----:B------:R-:W-:-:S00]  /*0a20*/  NOP ;  /* 0x0000000000007918 */ /* 0x000fc00000000000 */
        /* <DEDUP_REMOVED lines=13> */
.L_x_7:


//--------------------- .nv.global.init           --------------------------
	.section	.nv.global.init,"aw",@progbits
.nv.global.init:
	.type		$str,@object
	.size		$str,(.L_0 - $str)
$str:
        /*0000*/ 	.byte	0x25, 0x75, 0x20, 0x25, 0x75, 0x20, 0x25, 0x75, 0x20, 0x25, 0x75, 0x20, 0x25, 0x75, 0x20, 0x25
        /*0010*/ 	.byte	0x75, 0x00
.L_0:


//--------------------- .nv.shared.reserved.0     --------------------------
	.section	.nv.shared.reserved.0,"aw",@nobits
	.weak		__nv_reservedSMEM_offset_0_alias
	.size		__nv_reservedSMEM_offset_0_alias, 0, 64
	.other		__nv_reservedSMEM_offset_0_alias,@"STO_CUDA_RESERVED_SHARED STV_DEFAULT"
__nv_reservedSMEM_offset_0_alias:
	.zero		0
	.zero		64


//--------------------- .nv.constant0._Z12MatMulKernel6MatrixS_S_ --------------------------
	.section	.nv.constant0._Z12MatMulKernel6MatrixS_S_,"a",@progbits
	.sectionflags	@""
	.align	4
.nv.constant0._Z12MatMulKernel6MatrixS_S_:
	.zero		944


//--------------------- SYMBOLS --------------------------

	.type		.nv.reservedSmem.offset0,@object
	.size		.nv.reservedSmem.offset0,0x4
	.type		vprintf,@function
